	.headerflags	@"EF_CUDA_TEXMODE_UNIFIED EF_CUDA_64BIT_ADDRESS EF_CUDA_ACCELERATORS EF_CUDA_SM90 EF_CUDA_VIRTUAL_SM(EF_CUDA_SM90)"
	.elftype	@"ET_EXEC"


//--------------------- .nv.info                  --------------------------
	.section	.nv.info,"",@"SHT_CUDA_INFO"
	.align	4


	//----- nvinfo : EIATTR_REGCOUNT
	.align		4
        /*0000*/ 	.byte	0x04, 0x2f
        /*0002*/ 	.short	(.L_1 - .L_0)
	.align		4
.L_0:
        /*0004*/ 	.word	index@(triton_poi_fused_convolution_32)
        /*0008*/ 	.word	0x0000001e


	//----- nvinfo : EIATTR_MIN_STACK_SIZE
	.align		4
.L_1:
        /*000c*/ 	.byte	0x04, 0x12
        /*000e*/ 	.short	(.L_3 - .L_2)
	.align		4
.L_2:
        /*0010*/ 	.word	index@(triton_poi_fused_convolution_32)
        /*0014*/ 	.word	0x00000000


	//----- nvinfo : EIATTR_FRAME_SIZE
	.align		4
.L_3:
        /*0018*/ 	.byte	0x04, 0x11
        /*001a*/ 	.short	(.L_5 - .L_4)
	.align		4
.L_4:
        /*001c*/ 	.word	index@(triton_poi_fused_convolution_32)
        /*0020*/ 	.word	0x00000000


	//----- nvinfo : EIATTR_MIN_STACK_SIZE
	.align		4
.L_5:
        /*0024*/ 	.byte	0x04, 0x12
        /*0026*/ 	.short	(.L_7 - .L_6)
	.align		4
.L_6:
        /*0028*/ 	.word	index@(triton_poi_fused_convolution_32)
        /*002c*/ 	.word	0x00000000
.L_7:


//--------------------- .nv.info.triton_poi_fused_convolution_32 --------------------------
	.section	.nv.info.triton_poi_fused_convolution_32,"",@"SHT_CUDA_INFO"
	.sectionflags	@""
	.align	4


	//----- nvinfo : EIATTR_CUDA_API_VERSION
	.align		4
        /*0000*/ 	.byte	0x04, 0x37
        /*0002*/ 	.short	(.L_9 - .L_8)
.L_8:
        /*0004*/ 	.word	0x0000007c


	//----- nvinfo : EIATTR_KPARAM_INFO
	.align		4
.L_9:
        /*0008*/ 	.byte	0x04, 0x17
        /*000a*/ 	.short	(.L_11 - .L_10)
.L_10:
        /*000c*/ 	.word	0x00000000
        /*0010*/ 	.short	0x0004
        /*0012*/ 	.short	0x001c
        /*0014*/ 	.byte	0x00, 0xf0, 0x11, 0x00


	//----- nvinfo : EIATTR_KPARAM_INFO
	.align		4
.L_11:
        /*0018*/ 	.byte	0x04, 0x17
        /*001a*/ 	.short	(.L_13 - .L_12)
.L_12:
        /*001c*/ 	.word	0x00000000
        /*0020*/ 	.short	0x0003
        /*0022*/ 	.short	0x0018
        /*0024*/ 	.byte	0x00, 0xf0, 0x11, 0x00


	//----- nvinfo : EIATTR_KPARAM_INFO
	.align		4
.L_13:
        /*0028*/ 	.byte	0x04, 0x17
        /*002a*/ 	.short	(.L_15 - .L_14)
.L_14:
        /*002c*/ 	.word	0x00000000
        /*0030*/ 	.short	0x0002
        /*0032*/ 	.short	0x0010
        /*0034*/ 	.byte	0x00, 0xf4, 0x21, 0x00


	//----- nvinfo : EIATTR_KPARAM_INFO
	.align		4
.L_15:
        /*0038*/ 	.byte	0x04, 0x17
        /*003a*/ 	.short	(.L_17 - .L_16)
.L_16:
        /*003c*/ 	.word	0x00000000
        /*0040*/ 	.short	0x0001
        /*0042*/ 	.short	0x0008
        /*0044*/ 	.byte	0x00, 0xf4, 0x21, 0x00


	//----- nvinfo : EIATTR_KPARAM_INFO
	.align		4
.L_17:
        /*0048*/ 	.byte	0x04, 0x17
        /*004a*/ 	.short	(.L_19 - .L_18)
.L_18:
        /*004c*/ 	.word	0x00000000
        /*0050*/ 	.short	0x0000
        /*0052*/ 	.short	0x0000
        /*0054*/ 	.byte	0x00, 0xf4, 0x21, 0x00


	//----- nvinfo : EIATTR_SPARSE_MMA_MASK
	.align		4
.L_19:
        /*0058*/ 	.byte	0x03, 0x50
        /*005a*/ 	.short	0x0000


	//----- nvinfo : EIATTR_MAXREG_COUNT
	.align		4
        /*005c*/ 	.byte	0x03, 0x1b
        /*005e*/ 	.short	0x00ff


	//----- nvinfo : EIATTR_EXIT_INSTR_OFFSETS
	.align		4
        /*0060*/ 	.byte	0x04, 0x1c
        /*0062*/ 	.short	(.L_21 - .L_20)


	//   ....[0]....
.L_20:
        /*0064*/ 	.word	0x000006a0


	//   ....[1]....
        /*0068*/ 	.word	0x000006c0


	//----- nvinfo : EIATTR_REQNTID
	.align		4
.L_21:
        /*006c*/ 	.byte	0x04, 0x10
        /*006e*/ 	.short	(.L_23 - .L_22)
.L_22:
        /*0070*/ 	.word	0x00000080
        /*0074*/ 	.word	0x00000001
        /*0078*/ 	.word	0x00000001


	//----- nvinfo : EIATTR_CBANK_PARAM_SIZE
	.align		4
.L_23:
        /*007c*/ 	.byte	0x03, 0x19
        /*007e*/ 	.short	0x0020


	//----- nvinfo : EIATTR_PARAM_CBANK
	.align		4
        /*0080*/ 	.byte	0x04, 0x0a
        /*0082*/ 	.short	(.L_25 - .L_24)
	.align		4
.L_24:
        /*0084*/ 	.word	index@(.nv.constant0.triton_poi_fused_convolution_32)
        /*0088*/ 	.short	0x0210
        /*008a*/ 	.short	0x0020


	//----- nvinfo : EIATTR_SW_WAR
	.align		4
.L_25:
        /*008c*/ 	.byte	0x04, 0x36
        /*008e*/ 	.short	(.L_27 - .L_26)
.L_26:
        /*0090*/ 	.word	0x00000008
.L_27:


//--------------------- .nv.callgraph             --------------------------
	.section	.nv.callgraph,"",@"SHT_CUDA_CALLGRAPH"
	.align	4
	.sectionentsize	8
	.align		4
        /*0000*/ 	.word	0x00000000
	.align		4
        /*0004*/ 	.word	0xffffffff
	.align		4
        /*0008*/ 	.word	0x00000000
	.align		4
        /*000c*/ 	.word	0xfffffffe
	.align		4
        /*0010*/ 	.word	0x00000000
	.align		4
        /*0014*/ 	.word	0xfffffffd
	.align		4
        /*0018*/ 	.word	0x00000000
	.align		4
        /*001c*/ 	.word	0xfffffffc


//--------------------- .text.triton_poi_fused_convolution_32 --------------------------
	.section	.text.triton_poi_fused_convolution_32,"ax",@progbits
	.sectionflags	@"SHF_BARRIERS=1"
	.align	128
        .global         triton_poi_fused_convolution_32
        .type           triton_poi_fused_convolution_32,@function
        .size           triton_poi_fused_convolution_32,(.L_x_1 - triton_poi_fused_convolution_32)
        .other          triton_poi_fused_convolution_32,@"STO_CUDA_ENTRY STV_DEFAULT"
triton_poi_fused_convolution_32:
.text.triton_poi_fused_convolution_32:
[----:B------:R-:W0:Y:S01]  /*0000*/  LDC R1, c[0x0][0x28] ;  /* 0x00000a00ff017b82 */ /* 0x000e220000000800 */
[----:B------:R-:W1:Y:S07]  /*0010*/  S2R R3, SR_CTAID.Z ;  /* 0x0000000000037919 */ /* 0x000e6e0000002700 */
[----:B------:R-:W1:Y:S01]  /*0020*/  S2UR UR4, SR_CTAID.Y ;  /* 0x00000000000479c3 */ /* 0x000e620000002600 */
[----:B------:R-:W-:Y:S01]  /*0030*/  CS2R R16, SRZ ;  /* 0x0000000000107805 */ /* 0x000fe2000001ff00 */
[----:B------:R-:W-:Y:S01]  /*0040*/  ULDC.64 UR6, c[0x0][0x208] ;  /* 0x0000820000067ab9 */ /* 0x000fe20000000a00 */
[----:B------:R-:W2:Y:S01]  /*0050*/  S2R R19, SR_TID.X ;  /* 0x0000000000137919 */ /* 0x000ea20000002100 */
[----:B------:R-:W3:Y:S04]  /*0060*/  S2R R2, SR_CTAID.X ;  /* 0x0000000000027919 */ /* 0x000ee80000002500 */
[----:B------:R-:W1:Y:S08]  /*0070*/  LDC R0, c[0x0][0x10] ;  /* 0x00000400ff007b82 */ /* 0x000e700000000800 */
[----:B------:R-:W4:Y:S01]  /*0080*/  LDC.64 R14, c[0x0][0x210] ;  /* 0x00008400ff0e7b82 */ /* 0x000f220000000a00 */
[----:B-1----:R-:W-:-:S04]  /*0090*/  IMAD R3, R3, R0, UR4 ;  /* 0x0000000403037e24 */ /* 0x002fc8000f8e0200 */
[----:B------:R-:W-:Y:S01]  /*00a0*/  IMAD.SHL.U32 R0, R3, 0x400, RZ ;  /* 0x0000040003007824 */ /* 0x000fe200078e00ff */
[----:B---3--:R-:W-:-:S04]  /*00b0*/  ISETP.GE.AND P0, PT, R2, 0x9, PT ;  /* 0x000000090200780c */ /* 0x008fc80003f06270 */
[----:B--2---:R-:W-:-:S04]  /*00c0*/  LOP3.LUT R9, R0, 0x7f, R19, 0xf8, !PT ;  /* 0x0000007f00097812 */ /* 0x004fc800078ef813 */
[C---:B------:R-:W-:Y:S01]  /*00d0*/  LOP3.LUT R5, R9.reuse, 0x80, RZ, 0xfc, !PT ;  /* 0x0000008009057812 */ /* 0x040fe200078efcff */
[C-C-:B------:R-:W-:Y:S01]  /*00e0*/  IMAD R13, R9.reuse, 0x9, R2.reuse ;  /* 0x00000009090d7824 */ /* 0x140fe200078e0202 */
[----:B------:R-:W-:Y:S02]  /*00f0*/  ISETP.LT.AND P5, PT, R9, 0x40000, !P0 ;  /* 0x000400000900780c */ /* 0x000fe400047a1270 */
[C---:B------:R-:W-:Y:S01]  /*0100*/  ISETP.LT.AND P6, PT, R5.reuse, 0x40000, !P0 ;  /* 0x000400000500780c */ /* 0x040fe200047c1270 */
[----:B------:R-:W-:Y:S01]  /*0110*/  IMAD R7, R5, 0x9, R2 ;  /* 0x0000000905077824 */ /* 0x000fe200078e0202 */
[C---:B------:R-:W-:Y:S02]  /*0120*/  LOP3.LUT R4, R9.reuse, 0x200, RZ, 0xfc, !PT ;  /* 0x0000020009047812 */ /* 0x040fe400078efcff */
[----:B------:R-:W-:Y:S02]  /*0130*/  LOP3.LUT R6, R9, 0x280, RZ, 0xfc, !PT ;  /* 0x0000028009067812 */ /* 0x000fe400078efcff */
[----:B------:R-:W-:Y:S01]  /*0140*/  ISETP.LT.AND P4, PT, R4, 0x40000, !P0 ;  /* 0x000400000400780c */ /* 0x000fe20004781270 */
[----:B----4-:R-:W-:Y:S01]  /*0150*/  IMAD.WIDE R4, R13, 0x4, R14 ;  /* 0x000000040d047825 */ /* 0x010fe200078e020e */
[----:B------:R-:W-:-:S02]  /*0160*/  ISETP.LT.AND P3, PT, R6, 0x40000, !P0 ;  /* 0x000400000600780c */ /* 0x000fc40004761270 */
[----:B------:R-:W-:Y:S01]  /*0170*/  LOP3.LUT R8, R9, 0x300, RZ, 0xfc, !PT ;  /* 0x0000030009087812 */ /* 0x000fe200078efcff */
[----:B------:R-:W-:Y:S01]  /*0180*/  IMAD.WIDE R6, R7, 0x4, R14 ;  /* 0x0000000407067825 */ /* 0x000fe200078e020e */
[C---:B------:R-:W-:Y:S01]  /*0190*/  LOP3.LUT R10, R9.reuse, 0x380, RZ, 0xfc, !PT ;  /* 0x00000380090a7812 */ /* 0x040fe200078efcff */
[----:B------:R-:W2:Y:S01]  /*01a0*/  @P5 LDG.E.EL R16, desc[UR6][R4.64] ;  /* 0x0000000604105981 */ /* 0x000ea2000c2e1900 */
[C---:B------:R-:W-:Y:S02]  /*01b0*/  LOP3.LUT R11, R9.reuse, 0x100, RZ, 0xfc, !PT ;  /* 0x00000100090b7812 */ /* 0x040fe400078efcff */
[----:B------:R-:W-:Y:S01]  /*01c0*/  LOP3.LUT R9, R9, 0x180, RZ, 0xfc, !PT ;  /* 0x0000018009097812 */ /* 0x000fe200078efcff */
[----:B------:R1:W3:Y:S01]  /*01d0*/  @P6 LDG.E.EL R17, desc[UR6][R6.64] ;  /* 0x0000000606116981 */ /* 0x0002e2000c2e1900 */
[----:B------:R-:W-:Y:S02]  /*01e0*/  ISETP.LT.AND P5, PT, R11, 0x40000, !P0 ;  /* 0x000400000b00780c */ /* 0x000fe400047a1270 */
[----:B------:R-:W-:Y:S01]  /*01f0*/  ISETP.LT.AND P6, PT, R9, 0x40000, !P0 ;  /* 0x000400000900780c */ /* 0x000fe200047c1270 */
[--C-:B------:R-:W-:Y:S01]  /*0200*/  IMAD R11, R11, 0x9, R2.reuse ;  /* 0x000000090b0b7824 */ /* 0x100fe200078e0202 */
[----:B------:R-:W-:Y:S01]  /*0210*/  ISETP.LT.AND P2, PT, R8, 0x40000, !P0 ;  /* 0x000400000800780c */ /* 0x000fe20004741270 */
[----:B------:R-:W-:Y:S01]  /*0220*/  IMAD R9, R9, 0x9, R2 ;  /* 0x0000000909097824 */ /* 0x000fe200078e0202 */
[----:B------:R-:W-:Y:S01]  /*0230*/  ISETP.LT.AND P1, PT, R10, 0x40000, !P0 ;  /* 0x000400000a00780c */ /* 0x000fe20004721270 */
[----:B------:R-:W-:-:S02]  /*0240*/  IMAD.MOV.U32 R18, RZ, RZ, RZ ;  /* 0x000000ffff127224 */ /* 0x000fc400078e00ff */
[----:B------:R-:W-:Y:S02]  /*0250*/  IMAD.MOV.U32 R20, RZ, RZ, RZ ;  /* 0x000000ffff147224 */ /* 0x000fe400078e00ff */
[----:B-1----:R-:W-:-:S04]  /*0260*/  IMAD.WIDE R6, R11, 0x4, R14 ;  /* 0x000000040b067825 */ /* 0x002fc800078e020e */
[----:B------:R-:W-:Y:S01]  /*0270*/  IMAD.WIDE R8, R9, 0x4, R14 ;  /* 0x0000000409087825 */ /* 0x000fe200078e020e */
[----:B------:R-:W4:Y:S04]  /*0280*/  @P5 LDG.E.EL R18, desc[UR6][R6.64] ;  /* 0x0000000606125981 */ /* 0x000f28000c2e1900 */
[----:B------:R-:W5:Y:S01]  /*0290*/  @P6 LDG.E.EL R20, desc[UR6][R8.64] ;  /* 0x0000000608146981 */ /* 0x000f62000c2e1900 */
[C---:B------:R-:W-:Y:S02]  /*02a0*/  VIADD R21, R13.reuse, 0x1200 ;  /* 0x000012000d157836 */ /* 0x040fe40000000000 */
[C---:B------:R-:W-:Y:S02]  /*02b0*/  VIADD R23, R13.reuse, 0x1680 ;  /* 0x000016800d177836 */ /* 0x040fe40000000000 */
[----:B------:R-:W-:-:S02]  /*02c0*/  VIADD R25, R13, 0x1b00 ;  /* 0x00001b000d197836 */ /* 0x000fc40000000000 */
[----:B------:R-:W-:Y:S02]  /*02d0*/  VIADD R27, R13, 0x1f80 ;  /* 0x00001f800d1b7836 */ /* 0x000fe40000000000 */
[----:B------:R-:W-:-:S04]  /*02e0*/  IMAD.WIDE R4, R21, 0x4, R14 ;  /* 0x0000000415047825 */ /* 0x000fc800078e020e */
[----:B------:R-:W-:Y:S01]  /*02f0*/  IMAD.WIDE R10, R23, 0x4, R14 ;  /* 0x00000004170a7825 */ /* 0x000fe200078e020e */
[----:B------:R-:W-:-:S03]  /*0300*/  CS2R R22, SRZ ;  /* 0x0000000000167805 */ /* 0x000fc6000001ff00 */
[----:B------:R-:W-:-:S03]  /*0310*/  IMAD.WIDE R12, R25, 0x4, R14 ;  /* 0x00000004190c7825 */ /* 0x000fc600078e020e */
[----:B------:R-:W5:Y:S01]  /*0320*/  @P3 LDG.E.EL R22, desc[UR6][R10.64] ;  /* 0x000000060a163981 */ /* 0x000f62000c2e1900 */
[----:B------:R-:W-:Y:S02]  /*0330*/  IMAD.MOV.U32 R21, RZ, RZ, RZ ;  /* 0x000000ffff157224 */ /* 0x000fe400078e00ff */
[----:B------:R-:W-:Y:S01]  /*0340*/  IMAD.MOV.U32 R24, RZ, RZ, RZ ;  /* 0x000000ffff187224 */ /* 0x000fe200078e00ff */
[----:B------:R-:W5:Y:S01]  /*0350*/  @P2 LDG.E.EL R23, desc[UR6][R12.64] ;  /* 0x000000060c172981 */ /* 0x000f62000c2e1900 */
[----:B------:R-:W-:-:S03]  /*0360*/  IMAD.WIDE R14, R27, 0x4, R14 ;  /* 0x000000041b0e7825 */ /* 0x000fc600078e020e */
[----:B------:R-:W5:Y:S04]  /*0370*/  @P4 LDG.E.EL R21, desc[UR6][R4.64] ;  /* 0x0000000604154981 */ /* 0x000f68000c2e1900 */
[----:B------:R1:W5:Y:S01]  /*0380*/  @P1 LDG.E.EL R24, desc[UR6][R14.64] ;  /* 0x000000060e181981 */ /* 0x000362000c2e1900 */
[----:B------:R-:W1:Y:S01]  /*0390*/  S2R R25, SR_TID.X ;  /* 0x0000000000197919 */ /* 0x000e620000002100 */
[----:B------:R-:W1:Y:S01]  /*03a0*/  S2UR UR5, SR_CgaCtaId ;  /* 0x00000000000579c3 */ /* 0x000e620000008800 */
[----:B------:R-:W-:Y:S01]  /*03b0*/  UMOV UR4, 0x400 ;  /* 0x0000040000047882 */ /* 0x000fe20000000000 */
[----:B------:R-:W-:-:S06]  /*03c0*/  IMAD.SHL.U32 R19, R19, 0x4, RZ ;  /* 0x0000000413137824 */ /* 0x000fcc00078e00ff */
[----:B01----:R-:W0:Y:S01]  /*03d0*/  LDC.64 R14, c[0x0][0x218] ;  /* 0x00008600ff0e7b82 */ /* 0x003e220000000a00 */
[----:B------:R-:W-:Y:S01]  /*03e0*/  UPRMT UR4, UR5, 0x654, UR4 ;  /* 0x0000065405047896 */ /* 0x000fe20008000004 */
[C---:B------:R-:W-:Y:S01]  /*03f0*/  LOP3.LUT R6, R25.reuse, 0x7f, RZ, 0xc0, !PT ;  /* 0x0000007f19067812 */ /* 0x040fe200078ec0ff */
[----:B------:R-:W-:-:S04]  /*0400*/  IMAD.SHL.U32 R7, R25, 0x4, RZ ;  /* 0x0000000419077824 */ /* 0x000fc800078e00ff */
[----:B------:R-:W-:Y:S02]  /*0410*/  LEA R25, R6, UR4, 0x2 ;  /* 0x0000000406197c11 */ /* 0x000fe4000f8e10ff */
[----:B------:R-:W-:-:S04]  /*0420*/  LOP3.LUT R7, R7, 0x1fc, RZ, 0xc0, !PT ;  /* 0x000001fc07077812 */ /* 0x000fc800078ec0ff */
[----:B------:R-:W-:Y:S02]  /*0430*/  LEA R26, R7, UR4, 0x2 ;  /* 0x00000004071a7c11 */ /* 0x000fe4000f8e10ff */
[----:B------:R-:W-:Y:S01]  /*0440*/  LOP3.LUT R19, R19, 0x1fc, RZ, 0xc0, !PT ;  /* 0x000001fc13137812 */ /* 0x000fe200078ec0ff */
[----:B--2---:R1:W-:Y:S04]  /*0450*/  STS [R25], R16 ;  /* 0x0000001019007388 */ /* 0x0043e80000000800 */
[----:B---3--:R2:W-:Y:S04]  /*0460*/  STS [R25+0x200], R17 ;  /* 0x0002001119007388 */ /* 0x0085e80000000800 */
[----:B----4-:R3:W-:Y:S04]  /*0470*/  STS [R25+0x400], R18 ;  /* 0x0004001219007388 */ /* 0x0107e80000000800 */
[----:B-----5:R-:W-:Y:S01]  /*0480*/  STS [R25+0x600], R20 ;  /* 0x0006001419007388 */ /* 0x020fe20000000800 */
[----:B------:R-:W-:Y:S06]  /*0490*/  BAR.SYNC.DEFER_BLOCKING 0x0 ;  /* 0x0000000000007b1d */ /* 0x000fec0000010000 */
[----:B------:R-:W4:Y:S02]  /*04a0*/  LDS.128 R8, [R26] ;  /* 0x000000001a087984 */ /* 0x000f240000000c00 */
[----:B------:R-:W-:Y:S06]  /*04b0*/  BAR.SYNC.DEFER_BLOCKING 0x0 ;  /* 0x0000000000007b1d */ /* 0x000fec0000010000 */
[----:B------:R-:W-:Y:S04]  /*04c0*/  STS [R25], R21 ;  /* 0x0000001519007388 */ /* 0x000fe80000000800 */
[----:B------:R-:W-:Y:S04]  /*04d0*/  STS [R25+0x200], R22 ;  /* 0x0002001619007388 */ /* 0x000fe80000000800 */
[----:B------:R-:W-:Y:S04]  /*04e0*/  STS [R25+0x400], R23 ;  /* 0x0004001719007388 */ /* 0x000fe80000000800 */
[----:B------:R-:W-:Y:S01]  /*04f0*/  STS [R25+0x600], R24 ;  /* 0x0006001819007388 */ /* 0x000fe20000000800 */
[----:B------:R-:W-:Y:S01]  /*0500*/  BAR.SYNC.DEFER_BLOCKING 0x0 ;  /* 0x0000000000007b1d */ /* 0x000fe20000010000 */
[----:B-1----:R-:W-:-:S04]  /*0510*/  LOP3.LUT R16, R0, R19, RZ, 0xfc, !PT ;  /* 0x0000001300107212 */ /* 0x002fc800078efcff */
[----:B------:R-:W-:-:S04]  /*0520*/  SHF.R.S32.HI R13, RZ, 0x1f, R16 ;  /* 0x0000001fff0d7819 */ /* 0x000fc80000011410 */
[----:B--2---:R-:W-:Y:S02]  /*0530*/  LEA.HI R17, R13, R16, RZ, 0x9 ;  /* 0x000000100d117211 */ /* 0x004fe400078f48ff */
[----:B------:R-:W1:Y:S01]  /*0540*/  LDC.64 R12, c[0x0][0x220] ;  /* 0x00008800ff0c7b82 */ /* 0x000e620000000a00 */
[----:B------:R-:W2:Y:S01]  /*0550*/  LDS.128 R4, [R26] ;  /* 0x000000001a047984 */ /* 0x000ea20000000c00 */
[----:B---3--:R-:W-:Y:S02]  /*0560*/  SHF.R.S32.HI R18, RZ, 0x15, R3 ;  /* 0x00000015ff127819 */ /* 0x008fe40000011403 */
[----:B------:R-:W-:Y:S02]  /*0570*/  LOP3.LUT R3, R17, 0xfffffe00, RZ, 0xc0, !PT ;  /* 0xfffffe0011037812 */ /* 0x000fe400078ec0ff */
[----:B------:R-:W-:Y:S02]  /*0580*/  LOP3.LUT R0, R0, 0x200, R19, 0xfe, !PT ;  /* 0x0000020000007812 */ /* 0x000fe400078efe13 */
[----:B------:R-:W-:Y:S01]  /*0590*/  SGXT R19, R18, 0x1 ;  /* 0x000000011213781a */ /* 0x000fe20000000200 */
[----:B------:R-:W-:-:S03]  /*05a0*/  IMAD.IADD R3, R16, 0x1, -R3 ;  /* 0x0000000110037824 */ /* 0x000fc600078e0a03 */
[----:B------:R-:W-:Y:S01]  /*05b0*/  LEA.HI R19, R19, R0, RZ, 0x9 ;  /* 0x0000000013137211 */ /* 0x000fe200078f48ff */
[----:B------:R-:W-:Y:S01]  /*05c0*/  IMAD R2, R2, 0x200, R3 ;  /* 0x0000020002027824 */ /* 0x000fe200078e0203 */
[----:B------:R-:W-:Y:S02]  /*05d0*/  SHF.R.S32.HI R17, RZ, 0x9, R17 ;  /* 0x00000009ff117819 */ /* 0x000fe40000011411 */
[----:B------:R-:W-:Y:S02]  /*05e0*/  ISETP.LT.AND P1, PT, R16, 0x40000, !P0 ;  /* 0x000400001000780c */ /* 0x000fe40004721270 */
[----:B------:R-:W-:Y:S02]  /*05f0*/  SHF.R.S32.HI R19, RZ, 0x9, R19 ;  /* 0x00000009ff137819 */ /* 0x000fe40000011413 */
[----:B------:R-:W-:Y:S01]  /*0600*/  ISETP.LT.AND P0, PT, R0, 0x40000, !P0 ;  /* 0x000400000000780c */ /* 0x000fe20004701270 */
[--C-:B------:R-:W-:Y:S02]  /*0610*/  IMAD R17, R17, 0x1200, R2.reuse ;  /* 0x0000120011117824 */ /* 0x100fe400078e0202 */
[----:B------:R-:W-:-:S02]  /*0620*/  IMAD R19, R19, 0x1200, R2 ;  /* 0x0000120013137824 */ /* 0x000fc400078e0202 */
[----:B0-----:R-:W-:-:S04]  /*0630*/  IMAD.WIDE R2, R17, 0x4, R14 ;  /* 0x0000000411027825 */ /* 0x001fc800078e020e */
[----:B------:R-:W-:Y:S01]  /*0640*/  IMAD.WIDE R14, R19, 0x4, R14 ;  /* 0x00000004130e7825 */ /* 0x000fe200078e020e */
[----:B----4-:R0:W-:Y:S03]  /*0650*/  @P1 STG.E.128 desc[UR6][R2.64], R8 ;  /* 0x0000000802001986 */ /* 0x0101e6000c101d06 */
[----:B-1----:R-:W-:-:S04]  /*0660*/  IMAD.WIDE R16, R17, 0x4, R12 ;  /* 0x0000000411107825 */ /* 0x002fc800078e020c */
[----:B------:R-:W-:Y:S01]  /*0670*/  IMAD.WIDE R12, R19, 0x4, R12 ;  /* 0x00000004130c7825 */ /* 0x000fe200078e020c */
[----:B--2---:R0:W-:Y:S04]  /*0680*/  @P0 STG.E.128 desc[UR6][R14.64], R4 ;  /* 0x000000040e000986 */ /* 0x0041e8000c101d06 */
[----:B------:R0:W-:Y:S02]  /*0690*/  @P1 STG.E.128 desc[UR6][R16.64], R8 ;  /* 0x0000000810001986 */ /* 0x0001e4000c101d06 */
[----:B0-----:R-:W-:Y:S05]  /*06a0*/  @!P0 EXIT ;  /* 0x000000000000894d */ /* 0x001fea0003800000 */
[----:B------:R-:W-:Y:S01]  /*06b0*/  STG.E.128 desc[UR6][R12.64], R4 ;  /* 0x000000040c007986 */ /* 0x000fe2000c101d06 */
[----:B------:R-:W-:Y:S05]  /*06c0*/  EXIT ;  /* 0x000000000000794d */ /* 0x000fea0003800000 */
.L_x_0:
[----:B------:R-:W-:-:S00]  /*06d0*/  BRA `(.L_x_0) ;  /* 0xfffffffc00fc7947 */ /* 0x000fc0000383ffff */
[----:B------:R-:W-:-:S00]  /*06e0*/  NOP ;  /* 0x0000000000007918 */ /* 0x000fc00000000000 */
        /* <DEDUP_REMOVED lines=9> */
.L_x_1:


//--------------------- .nv.shared.triton_poi_fused_convolution_32 --------------------------
	.section	.nv.shared.triton_poi_fused_convolution_32,"aw",@nobits
	.sectionflags	@""
	.align	16
	.zero		1024


//--------------------- .nv.constant0.triton_poi_fused_convolution_32 --------------------------
	.section	.nv.constant0.triton_poi_fused_convolution_32,"a",@progbits
	.sectionflags	@""
	.align	4
.nv.constant0.triton_poi_fused_convolution_32:
	.zero		560
